//
// Generated by NVIDIA NVVM Compiler
//
// Compiler Build ID: CL-36424714
// Cuda compilation tools, release 13.0, V13.0.88
// Based on NVVM 20.0.0
//

.version 9.0
.target sm_100
.address_size 64

	// .globl	_Z9quickSortPiii

.visible .entry _Z9quickSortPiii(
	.param .u64 .ptr .align 1 _Z9quickSortPiii_param_0,
	.param .u32 _Z9quickSortPiii_param_1,
	.param .u32 _Z9quickSortPiii_param_2
)
{


	ret;

}


// ===== COMPILED SASS (sm_100) =====

	.target	sm_100

	.elftype	@"ET_EXEC"


//--------------------- .note.nv.tkinfo           --------------------------
	.section	.note.nv.tkinfo,"",@"SHT_NOTE"
	.sectionflags	@"SHF_NOTE_NV_TKINFO"
	.tkinfo
        /*0018*/ 	.word	0x00000002
        /*0030*/ 	.string	""
        /*0030*/ 	.string	"ptxas"
        /*0030*/ 	.string	"Cuda compilation tools, release 13.0, V13.0.88"
        /*0030*/ 	.string	"Build cuda_13.0.r13.0/compiler.36424714_0"
        /*0030*/ 	.string	"-arch sm_100 -m 64 "



//--------------------- .note.nv.cuinfo           --------------------------
	.section	.note.nv.cuinfo,"",@"SHT_NOTE"
	.sectionflags	@"SHF_NOTE_NV_CUINFO"
        /*0018*/ 	.short	0x0002
        /*001a*/ 	.short	0x0064
        /*001c*/ 	.short	0x0082
	.zero		2


//--------------------- .nv.info                  --------------------------
	.section	.nv.info,"",@"SHT_CUDA_INFO"
	.align	4


	//----- nvinfo : EIATTR_REGCOUNT
	.align		4
        /*0000*/ 	.byte	0x04, 0x2f
        /*0002*/ 	.short	(.L_1 - .L_0)
	.align		4
.L_0:
        /*0004*/ 	.word	index@(_Z9quickSortPiii)
        /*0008*/ 	.word	0x00000004


	//----- nvinfo : EIATTR_FRAME_SIZE
	.align		4
.L_1:
        /*000c*/ 	.byte	0x04, 0x11
        /*000e*/ 	.short	(.L_3 - .L_2)
	.align		4
.L_2:
        /*0010*/ 	.word	index@(_Z9quickSortPiii)
        /*0014*/ 	.word	0x00000000


	//----- nvinfo : EIATTR_MIN_STACK_SIZE
	.align		4
.L_3:
        /*0018*/ 	.byte	0x04, 0x12
        /*001a*/ 	.short	(.L_5 - .L_4)
	.align		4
.L_4:
        /*001c*/ 	.word	index@(_Z9quickSortPiii)
        /*0020*/ 	.word	0x00000000
.L_5:


//--------------------- .nv.compat                --------------------------
	.section	.nv.compat,"",@"SHT_CUDA_COMPAT_INFO"
	.align	4
        /*0000*/ 	.byte	0x02, 0x09, 0x00, 0x00, 0x02, 0x02, 0x01, 0x00, 0x02, 0x05, 0x05, 0x00, 0x03, 0x07, 0x01, 0x01
        /*0010*/ 	.byte	0x02, 0x03, 0x00, 0x00, 0x02, 0x06, 0x01, 0x00, 0x04, 0x0b, 0x08, 0x00, 0x09, 0x00, 0x00, 0x00
        /*0020*/ 	.byte	0x00, 0x00, 0x00, 0x00


//--------------------- .nv.info._Z9quickSortPiii --------------------------
	.section	.nv.info._Z9quickSortPiii,"",@"SHT_CUDA_INFO"
	.sectionflags	@""
	.align	4


	//----- nvinfo : EIATTR_CUDA_API_VERSION
	.align		4
        /*0000*/ 	.byte	0x04, 0x37
        /*0002*/ 	.short	(.L_7 - .L_6)
.L_6:
        /*0004*/ 	.word	0x00000082


	//----- nvinfo : EIATTR_KPARAM_INFO
	.align		4
.L_7:
        /*0008*/ 	.byte	0x04, 0x17
        /*000a*/ 	.short	(.L_9 - .L_8)
.L_8:
        /*000c*/ 	.word	0x00000000
        /*0010*/ 	.short	0x0002
        /*0012*/ 	.short	0x000c
        /*0014*/ 	.byte	0x00, 0xf0, 0x11, 0x00


	//----- nvinfo : EIATTR_KPARAM_INFO
	.align		4
.L_9:
        /*0018*/ 	.byte	0x04, 0x17
        /*001a*/ 	.short	(.L_11 - .L_10)
.L_10:
        /*001c*/ 	.word	0x00000000
        /*0020*/ 	.short	0x0001
        /*0022*/ 	.short	0x0008
        /*0024*/ 	.byte	0x00, 0xf0, 0x11, 0x00


	//----- nvinfo : EIATTR_KPARAM_INFO
	.align		4
.L_11:
        /*0028*/ 	.byte	0x04, 0x17
        /*002a*/ 	.short	(.L_13 - .L_12)
.L_12:
        /*002c*/ 	.word	0x00000000
        /*0030*/ 	.short	0x0000
        /*0032*/ 	.short	0x0000
        /*0034*/ 	.byte	0x00, 0xf5, 0x21, 0x00


	//----- nvinfo : EIATTR_SPARSE_MMA_MASK
	.align		4
.L_13:
        /*0038*/ 	.byte	0x03, 0x50
        /*003a*/ 	.short	0x0000


	//----- nvinfo : EIATTR_MAXREG_COUNT
	.align		4
        /*003c*/ 	.byte	0x03, 0x1b
        /*003e*/ 	.short	0x00ff


	//----- nvinfo : EIATTR_MERCURY_ISA_VERSION
	.align		4
        /*0040*/ 	.byte	0x03, 0x5f
        /*0042*/ 	.short	0x0101


	//----- nvinfo : EIATTR_VRC_CTA_INIT_COUNT
	.align		4
        /*0044*/ 	.byte	0x02, 0x4a
	.zero		1
	.zero		1


	//----- nvinfo : EIATTR_EXIT_INSTR_OFFSETS
	.align		4
        /*0048*/ 	.byte	0x04, 0x1c
        /*004a*/ 	.short	(.L_15 - .L_14)


	//   ....[0]....
.L_14:
        /*004c*/ 	.word	0x00000010


	//----- nvinfo : EIATTR_CBANK_PARAM_SIZE
	.align		4
.L_15:
        /*0050*/ 	.byte	0x03, 0x19
        /*0052*/ 	.short	0x0010


	//----- nvinfo : EIATTR_PARAM_CBANK
	.align		4
        /*0054*/ 	.byte	0x04, 0x0a
        /*0056*/ 	.short	(.L_17 - .L_16)
	.align		4
.L_16:
        /*0058*/ 	.word	index@(.nv.constant0._Z9quickSortPiii)
        /*005c*/ 	.short	0x0380
        /*005e*/ 	.short	0x0010


	//----- nvinfo : EIATTR_SW_WAR
	.align		4
.L_17:
        /*0060*/ 	.byte	0x04, 0x36
        /*0062*/ 	.short	(.L_19 - .L_18)
.L_18:
        /*0064*/ 	.word	0x00000008
.L_19:


//--------------------- .nv.callgraph             --------------------------
	.section	.nv.callgraph,"",@"SHT_CUDA_CALLGRAPH"
	.align	4
	.sectionentsize	8
	.align		4
        /*0000*/ 	.word	0x00000000
	.align		4
        /*0004*/ 	.word	0xffffffff
	.align		4
        /*0008*/ 	.word	0x00000000
	.align		4
        /*000c*/ 	.word	0xfffffffe
	.align		4
        /*0010*/ 	.word	0x00000000
	.align		4
        /*0014*/ 	.word	0xfffffffd
	.align		4
        /*0018*/ 	.word	0x00000000
	.align		4
        /*001c*/ 	.word	0xfffffffc


//--------------------- .text._Z9quickSortPiii    --------------------------
	.section	.text._Z9quickSortPiii,"ax",@progbits
	.align	128
        .global         _Z9quickSortPiii
        .type           _Z9quickSortPiii,@function
        .size           _Z9quickSortPiii,(.L_x_1 - _Z9quickSortPiii)
        .other          _Z9quickSortPiii,@"STO_CUDA_ENTRY STV_DEFAULT"
_Z9quickSortPiii:
.text._Z9quickSortPiii:
[----:B------:R-:W-:Y:S01]  /*0000*/  LDC R1, c[0x0][0x37c] ;  /* 0x0000df00ff017b82 */ /* 0x000fe20000000800 */
[----:B------:R-:W-:Y:S05]  /*0010*/  EXIT ;  /* 0x000000000000794d */ /* 0x000fea0003800000 */
.L_x_0:
[----:B------:R-:W-:-:S00]  /*0020*/  BRA `(.L_x_0) ;  /* 0xfffffffc00fc7947 */ /* 0x000fc0000383ffff */
[----:B------:R-:W-:-:S00]  /*0030*/  NOP ;  /* 0x0000000000007918 */ /* 0x000fc00000000000 */
        /* <DEDUP_REMOVED lines=12> */
.L_x_1:


//--------------------- .nv.shared.reserved.0     --------------------------
	.section	.nv.shared.reserved.0,"aw",@nobits
	.weak		__nv_reservedSMEM_offset_0_alias
	.size		__nv_reservedSMEM_offset_0_alias, 0, 64
	.other		__nv_reservedSMEM_offset_0_alias,@"STO_CUDA_RESERVED_SHARED STV_DEFAULT"
__nv_reservedSMEM_offset_0_alias:
	.zero		0
	.zero		64


//--------------------- .nv.constant0._Z9quickSortPiii --------------------------
	.section	.nv.constant0._Z9quickSortPiii,"a",@progbits
	.sectionflags	@""
	.align	4
.nv.constant0._Z9quickSortPiii:
	.zero		912


//--------------------- SYMBOLS --------------------------

	.type		.nv.reservedSmem.offset0,@object
	.size		.nv.reservedSmem.offset0,0x4
